	.headerflags	@"EF_CUDA_TEXMODE_UNIFIED EF_CUDA_64BIT_ADDRESS EF_CUDA_ACCELERATORS EF_CUDA_SM90 EF_CUDA_VIRTUAL_SM(EF_CUDA_SM90)"
	.elftype	@"ET_EXEC"


//--------------------- .nv.info                  --------------------------
	.section	.nv.info,"",@"SHT_CUDA_INFO"
	.align	4


	//----- nvinfo : EIATTR_REGCOUNT
	.align		4
        /*0000*/ 	.byte	0x04, 0x2f
        /*0002*/ 	.short	(.L_1 - .L_0)
	.align		4
.L_0:
        /*0004*/ 	.word	index@(triton_poi_fused_add_div_mul_17)
        /*0008*/ 	.word	0x00000010


	//----- nvinfo : EIATTR_MIN_STACK_SIZE
	.align		4
.L_1:
        /*000c*/ 	.byte	0x04, 0x12
        /*000e*/ 	.short	(.L_3 - .L_2)
	.align		4
.L_2:
        /*0010*/ 	.word	index@(triton_poi_fused_add_div_mul_17)
        /*0014*/ 	.word	0x00000000


	//----- nvinfo : EIATTR_FRAME_SIZE
	.align		4
.L_3:
        /*0018*/ 	.byte	0x04, 0x11
        /*001a*/ 	.short	(.L_5 - .L_4)
	.align		4
.L_4:
        /*001c*/ 	.word	index@(triton_poi_fused_add_div_mul_17)
        /*0020*/ 	.word	0x00000000


	//----- nvinfo : EIATTR_MIN_STACK_SIZE
	.align		4
.L_5:
        /*0024*/ 	.byte	0x04, 0x12
        /*0026*/ 	.short	(.L_7 - .L_6)
	.align		4
.L_6:
        /*0028*/ 	.word	index@(triton_poi_fused_add_div_mul_17)
        /*002c*/ 	.word	0x00000000
.L_7:


//--------------------- .nv.info.triton_poi_fused_add_div_mul_17 --------------------------
	.section	.nv.info.triton_poi_fused_add_div_mul_17,"",@"SHT_CUDA_INFO"
	.sectionflags	@""
	.align	4


	//----- nvinfo : EIATTR_CUDA_API_VERSION
	.align		4
        /*0000*/ 	.byte	0x04, 0x37
        /*0002*/ 	.short	(.L_9 - .L_8)
.L_8:
        /*0004*/ 	.word	0x0000007c


	//----- nvinfo : EIATTR_KPARAM_INFO
	.align		4
.L_9:
        /*0008*/ 	.byte	0x04, 0x17
        /*000a*/ 	.short	(.L_11 - .L_10)
.L_10:
        /*000c*/ 	.word	0x00000000
        /*0010*/ 	.short	0x0005
        /*0012*/ 	.short	0x0028
        /*0014*/ 	.byte	0x00, 0xf0, 0x11, 0x00


	//----- nvinfo : EIATTR_KPARAM_INFO
	.align		4
.L_11:
        /*0018*/ 	.byte	0x04, 0x17
        /*001a*/ 	.short	(.L_13 - .L_12)
.L_12:
        /*001c*/ 	.word	0x00000000
        /*0020*/ 	.short	0x0004
        /*0022*/ 	.short	0x0020
        /*0024*/ 	.byte	0x00, 0xf4, 0x21, 0x00


	//----- nvinfo : EIATTR_KPARAM_INFO
	.align		4
.L_13:
        /*0028*/ 	.byte	0x04, 0x17
        /*002a*/ 	.short	(.L_15 - .L_14)
.L_14:
        /*002c*/ 	.word	0x00000000
        /*0030*/ 	.short	0x0003
        /*0032*/ 	.short	0x0018
        /*0034*/ 	.byte	0x00, 0xf4, 0x21, 0x00


	//----- nvinfo : EIATTR_KPARAM_INFO
	.align		4
.L_15:
        /*0038*/ 	.byte	0x04, 0x17
        /*003a*/ 	.short	(.L_17 - .L_16)
.L_16:
        /*003c*/ 	.word	0x00000000
        /*0040*/ 	.short	0x0002
        /*0042*/ 	.short	0x0010
        /*0044*/ 	.byte	0x00, 0xf4, 0x21, 0x00


	//----- nvinfo : EIATTR_KPARAM_INFO
	.align		4
.L_17:
        /*0048*/ 	.byte	0x04, 0x17
        /*004a*/ 	.short	(.L_19 - .L_18)
.L_18:
        /*004c*/ 	.word	0x00000000
        /*0050*/ 	.short	0x0001
        /*0052*/ 	.short	0x0008
        /*0054*/ 	.byte	0x00, 0xf4, 0x21, 0x00


	//----- nvinfo : EIATTR_KPARAM_INFO
	.align		4
.L_19:
        /*0058*/ 	.byte	0x04, 0x17
        /*005a*/ 	.short	(.L_21 - .L_20)
.L_20:
        /*005c*/ 	.word	0x00000000
        /*0060*/ 	.short	0x0000
        /*0062*/ 	.short	0x0000
        /*0064*/ 	.byte	0x00, 0xf4, 0x21, 0x00


	//----- nvinfo : EIATTR_SPARSE_MMA_MASK
	.align		4
.L_21:
        /*0068*/ 	.byte	0x03, 0x50
        /*006a*/ 	.short	0x0000


	//----- nvinfo : EIATTR_MAXREG_COUNT
	.align		4
        /*006c*/ 	.byte	0x03, 0x1b
        /*006e*/ 	.short	0x00ff


	//----- nvinfo : EIATTR_EXIT_INSTR_OFFSETS
	.align		4
        /*0070*/ 	.byte	0x04, 0x1c
        /*0072*/ 	.short	(.L_23 - .L_22)


	//   ....[0]....
.L_22:
        /*0074*/ 	.word	0x00000370


	//----- nvinfo : EIATTR_REQNTID
	.align		4
.L_23:
        /*0078*/ 	.byte	0x04, 0x10
        /*007a*/ 	.short	(.L_25 - .L_24)
.L_24:
        /*007c*/ 	.word	0x00000100
        /*0080*/ 	.word	0x00000001
        /*0084*/ 	.word	0x00000001


	//----- nvinfo : EIATTR_CBANK_PARAM_SIZE
	.align		4
.L_25:
        /*0088*/ 	.byte	0x03, 0x19
        /*008a*/ 	.short	0x002c


	//----- nvinfo : EIATTR_PARAM_CBANK
	.align		4
        /*008c*/ 	.byte	0x04, 0x0a
        /*008e*/ 	.short	(.L_27 - .L_26)
	.align		4
.L_26:
        /*0090*/ 	.word	index@(.nv.constant0.triton_poi_fused_add_div_mul_17)
        /*0094*/ 	.short	0x0210
        /*0096*/ 	.short	0x002c


	//----- nvinfo : EIATTR_SW_WAR
	.align		4
.L_27:
        /*0098*/ 	.byte	0x04, 0x36
        /*009a*/ 	.short	(.L_29 - .L_28)
.L_28:
        /*009c*/ 	.word	0x00000008
.L_29:


//--------------------- .nv.callgraph             --------------------------
	.section	.nv.callgraph,"",@"SHT_CUDA_CALLGRAPH"
	.align	4
	.sectionentsize	8
	.align		4
        /*0000*/ 	.word	0x00000000
	.align		4
        /*0004*/ 	.word	0xffffffff
	.align		4
        /*0008*/ 	.word	0x00000000
	.align		4
        /*000c*/ 	.word	0xfffffffe
	.align		4
        /*0010*/ 	.word	0x00000000
	.align		4
        /*0014*/ 	.word	0xfffffffd
	.align		4
        /*0018*/ 	.word	0x00000000
	.align		4
        /*001c*/ 	.word	0xfffffffc


//--------------------- .text.triton_poi_fused_add_div_mul_17 --------------------------
	.section	.text.triton_poi_fused_add_div_mul_17,"ax",@progbits
	.align	128
        .global         triton_poi_fused_add_div_mul_17
        .type           triton_poi_fused_add_div_mul_17,@function
        .size           triton_poi_fused_add_div_mul_17,(.L_x_1 - triton_poi_fused_add_div_mul_17)
        .other          triton_poi_fused_add_div_mul_17,@"STO_CUDA_ENTRY STV_DEFAULT"
triton_poi_fused_add_div_mul_17:
.text.triton_poi_fused_add_div_mul_17:
[----:B------:R-:W-:Y:S01]  /*0000*/  LDC R1, c[0x0][0x28] ;  /* 0x00000a00ff017b82 */ /* 0x000fe20000000800 */
[----:B------:R-:W1:Y:S07]  /*0010*/  S2R R0, SR_TID.X ;  /* 0x0000000000007919 */ /* 0x000e6e0000002100 */
[----:B------:R-:W2:Y:S01]  /*0020*/  LDC.64 R4, c[0x0][0x218] ;  /* 0x00008600ff047b82 */ /* 0x000ea20000000a00 */
[----:B------:R-:W-:Y:S01]  /*0030*/  ULDC.64 UR4, c[0x0][0x208] ;  /* 0x0000820000047ab9 */ /* 0x000fe20000000a00 */
[----:B------:R-:W3:Y:S01]  /*0040*/  S2R R3, SR_CTAID.X ;  /* 0x0000000000037919 */ /* 0x000ee20000002500 */
[----:B-1----:R-:W-:-:S04]  /*0050*/  SHF.L.U32 R0, R0, 0x1, RZ ;  /* 0x0000000100007819 */ /* 0x002fc800000006ff */
[----:B------:R-:W-:Y:S02]  /*0060*/  LOP3.LUT R0, R0, 0x1fe, RZ, 0xc0, !PT ;  /* 0x000001fe00007812 */ /* 0x000fe400078ec0ff */
[----:B---3--:R-:W-:Y:S02]  /*0070*/  SHF.R.S32.HI R7, RZ, 0x16, R3 ;  /* 0x00000016ff077819 */ /* 0x008fe40000011403 */
[----:B------:R-:W-:Y:S02]  /*0080*/  LEA R0, R3, R0, 0x9 ;  /* 0x0000000003007211 */ /* 0x000fe400078e48ff */
[----:B------:R-:W-:Y:S02]  /*0090*/  SGXT R7, R7, 0x1 ;  /* 0x000000010707781a */ /* 0x000fe40000000200 */
[----:B------:R-:W-:Y:S02]  /*00a0*/  SHF.R.S32.HI R3, RZ, 0x1f, R0 ;  /* 0x0000001fff037819 */ /* 0x000fe40000011400 */
[----:B------:R-:W-:-:S02]  /*00b0*/  LEA.HI R7, R7, R0, RZ, 0x10 ;  /* 0x0000000007077211 */ /* 0x000fc400078f80ff */
[----:B------:R-:W-:Y:S02]  /*00c0*/  LEA.HI R8, R3, R0, RZ, 0x8 ;  /* 0x0000000003087211 */ /* 0x000fe400078f40ff */
[----:B------:R-:W-:Y:S02]  /*00d0*/  SHF.R.S32.HI R2, RZ, 0x10, R7 ;  /* 0x00000010ff027819 */ /* 0x000fe40000011407 */
[----:B------:R-:W-:Y:S01]  /*00e0*/  LOP3.LUT R3, R8, 0xffffff00, RZ, 0xc0, !PT ;  /* 0xffffff0008037812 */ /* 0x000fe200078ec0ff */
[----:B------:R-:W1:Y:S03]  /*00f0*/  LDC.64 R6, c[0x0][0x220] ;  /* 0x00008800ff067b82 */ /* 0x000e660000000a00 */
[----:B------:R-:W-:-:S04]  /*0100*/  IADD3 R3, R0, -R3, RZ ;  /* 0x8000000300037210 */ /* 0x000fc80007ffe0ff */
[----:B------:R-:W-:-:S05]  /*0110*/  LEA R3, R2, R3, 0x8 ;  /* 0x0000000302037211 */ /* 0x000fca00078e40ff */
[----:B--2---:R-:W-:Y:S02]  /*0120*/  IMAD.WIDE R4, R3, 0x4, R4 ;  /* 0x0000000403047825 */ /* 0x004fe400078e0204 */
[----:B------:R-:W2:Y:S04]  /*0130*/  LDC.64 R2, c[0x0][0x210] ;  /* 0x00008400ff027b82 */ /* 0x000ea80000000a00 */
[----:B------:R-:W3:Y:S01]  /*0140*/  LDG.E.EL.64 R4, desc[UR4][R4.64] ;  /* 0x0000000404047981 */ /* 0x000ee2000c2e1b00 */
[----:B------:R-:W-:-:S04]  /*0150*/  SHF.R.S32.HI R8, RZ, 0x8, R8 ;  /* 0x00000008ff087819 */ /* 0x000fc80000011408 */
[----:B------:R-:W-:-:S04]  /*0160*/  LEA.HI R9, R8, R8, RZ, 0x8 ;  /* 0x0000000808097211 */ /* 0x000fc800078f40ff */
[----:B------:R-:W-:Y:S01]  /*0170*/  LOP3.LUT R9, R9, 0xffffff00, RZ, 0xc0, !PT ;  /* 0xffffff0009097812 */ /* 0x000fe200078ec0ff */
[----:B--2---:R-:W-:-:S03]  /*0180*/  IMAD.WIDE R2, R0, 0x4, R2 ;  /* 0x0000000400027825 */ /* 0x004fc600078e0202 */
[----:B------:R-:W-:-:S03]  /*0190*/  IADD3 R9, R8, -R9, RZ ;  /* 0x8000000908097210 */ /* 0x000fc60007ffe0ff */
[----:B------:R-:W2:Y:S02]  /*01a0*/  LDG.E.64 R2, desc[UR4][R2.64] ;  /* 0x0000000402027981 */ /* 0x000ea4000c1e1b00 */
[----:B-1----:R-:W-:-:S05]  /*01b0*/  IMAD.WIDE R6, R9, 0x4, R6 ;  /* 0x0000000409067825 */ /* 0x002fca00078e0206 */
[----:B------:R1:W4:Y:S02]  /*01c0*/  LDG.E.EL R8, desc[UR4][R6.64] ;  /* 0x0000000406087981 */ /* 0x000324000c2e1900 */
[----:B-1----:R-:W1:Y:S01]  /*01d0*/  LDC.64 R6, c[0x0][0x230] ;  /* 0x00008c00ff067b82 */ /* 0x002e620000000a00 */
[----:B---3--:R-:W-:Y:S01]  /*01e0*/  FADD R9, R4, 1.00000001335143196e-10 ;  /* 0x2edbe6ff04097421 */ /* 0x008fe20000000000 */
[----:B------:R-:W-:-:S06]  /*01f0*/  FADD R10, R5, 1.00000001335143196e-10 ;  /* 0x2edbe6ff050a7421 */ /* 0x000fcc0000000000 */
[----:B------:R-:W3:Y:S01]  /*0200*/  LDC.64 R4, c[0x0][0x228] ;  /* 0x00008a00ff047b82 */ /* 0x000ee20000000a00 */
[C---:B------:R-:W-:Y:S02]  /*0210*/  FSETP.GT.AND P0, PT, |R9|.reuse, 8.50705917302346158658e+37, PT ;  /* 0x7e8000000900780b */ /* 0x040fe40003f04200 */
[C---:B------:R-:W-:Y:S02]  /*0220*/  FSETP.GT.AND P1, PT, |R10|.reuse, 8.50705917302346158658e+37, PT ;  /* 0x7e8000000a00780b */ /* 0x040fe40003f24200 */
[----:B------:R-:W-:Y:S02]  /*0230*/  FSETP.GEU.AND P2, PT, |R9|, 1.175494350822287508e-38, PT ;  /* 0x008000000900780b */ /* 0x000fe40003f4e200 */
[----:B------:R-:W-:-:S07]  /*0240*/  FSETP.GEU.AND P3, PT, |R10|, 1.175494350822287508e-38, PT ;  /* 0x008000000a00780b */ /* 0x000fce0003f6e200 */
[----:B------:R-:W-:Y:S02]  /*0250*/  @P0 FMUL R9, R9, 0.25 ;  /* 0x3e80000009090820 */ /* 0x000fe40000400000 */
[----:B------:R-:W-:Y:S02]  /*0260*/  @P1 FMUL R10, R10, 0.25 ;  /* 0x3e8000000a0a1820 */ /* 0x000fe40000400000 */
[----:B------:R-:W-:Y:S02]  /*0270*/  @!P2 FMUL R9, R9, 16777216 ;  /* 0x4b8000000909a820 */ /* 0x000fe40000400000 */
[----:B------:R-:W-:Y:S01]  /*0280*/  @!P3 FMUL R10, R10, 16777216 ;  /* 0x4b8000000a0ab820 */ /* 0x000fe20000400000 */
[----:B--2---:R-:W-:Y:S01]  /*0290*/  @P0 FMUL R2, R2, 0.25 ;  /* 0x3e80000002020820 */ /* 0x004fe20000400000 */
[----:B------:R-:W-:Y:S02]  /*02a0*/  @P1 FMUL R3, R3, 0.25 ;  /* 0x3e80000003031820 */ /* 0x000fe40000400000 */
[----:B------:R-:W2:Y:S01]  /*02b0*/  MUFU.RCP R9, R9 ;  /* 0x0000000900097308 */ /* 0x000ea20000001000 */
[----:B------:R-:W-:Y:S01]  /*02c0*/  @!P2 FMUL R2, R2, 16777216 ;  /* 0x4b8000000202a820 */ /* 0x000fe20000400000 */
[----:B------:R-:W-:-:S06]  /*02d0*/  @!P3 FMUL R3, R3, 16777216 ;  /* 0x4b8000000303b820 */ /* 0x000fcc0000400000 */
[----:B------:R-:W5:Y:S01]  /*02e0*/  MUFU.RCP R10, R10 ;  /* 0x0000000a000a7308 */ /* 0x000f620000001000 */
[----:B--2---:R-:W-:Y:S01]  /*02f0*/  FMUL R12, R9, R2 ;  /* 0x00000002090c7220 */ /* 0x004fe20000400000 */
[----:B-----5:R-:W-:Y:S01]  /*0300*/  FMUL R13, R10, R3 ;  /* 0x000000030a0d7220 */ /* 0x020fe20000400000 */
[----:B---3--:R-:W-:-:S04]  /*0310*/  IMAD.WIDE R2, R0, 0x4, R4 ;  /* 0x0000000400027825 */ /* 0x008fc800078e0204 */
[----:B-1----:R-:W-:-:S04]  /*0320*/  IMAD.WIDE R4, R0, 0x4, R6 ;  /* 0x0000000400047825 */ /* 0x002fc800078e0206 */
[C---:B----4-:R-:W-:Y:S01]  /*0330*/  FMUL R6, R8.reuse, R12 ;  /* 0x0000000c08067220 */ /* 0x050fe20000400000 */
[----:B------:R-:W-:Y:S01]  /*0340*/  FMUL R7, R8, R13 ;  /* 0x0000000d08077220 */ /* 0x000fe20000400000 */
[----:B------:R-:W-:Y:S04]  /*0350*/  STG.E.64 desc[UR4][R2.64], R12 ;  /* 0x0000000c02007986 */ /* 0x000fe8000c101b04 */
[----:B------:R-:W-:Y:S01]  /*0360*/  STG.E.64 desc[UR4][R4.64], R6 ;  /* 0x0000000604007986 */ /* 0x000fe2000c101b04 */
[----:B------:R-:W-:Y:S05]  /*0370*/  EXIT ;  /* 0x000000000000794d */ /* 0x000fea0003800000 */
.L_x_0:
[----:B------:R-:W-:-:S00]  /*0380*/  BRA `(.L_x_0) ;  /* 0xfffffffc00fc7947 */ /* 0x000fc0000383ffff */
[----:B------:R-:W-:-:S00]  /*0390*/  NOP ;  /* 0x0000000000007918 */ /* 0x000fc00000000000 */
        /* <DEDUP_REMOVED lines=14> */
.L_x_1:


//--------------------- .nv.constant0.triton_poi_fused_add_div_mul_17 --------------------------
	.section	.nv.constant0.triton_poi_fused_add_div_mul_17,"a",@progbits
	.sectionflags	@""
	.align	4
.nv.constant0.triton_poi_fused_add_div_mul_17:
	.zero		572
